	.headerflags	@"EF_CUDA_TEXMODE_UNIFIED EF_CUDA_64BIT_ADDRESS EF_CUDA_ACCELERATORS EF_CUDA_SM90 EF_CUDA_VIRTUAL_SM(EF_CUDA_SM90)"
	.elftype	@"ET_EXEC"


//--------------------- .nv.info                  --------------------------
	.section	.nv.info,"",@"SHT_CUDA_INFO"
	.align	4


	//----- nvinfo : EIATTR_REGCOUNT
	.align		4
        /*0000*/ 	.byte	0x04, 0x2f
        /*0002*/ 	.short	(.L_3 - .L_2)
	.align		4
.L_2:
        /*0004*/ 	.word	index@(triton_poi_fused__native_batch_norm_legit_no_training__prelu_kernel_23)
        /*0008*/ 	.word	0x00000016


	//----- nvinfo : EIATTR_MIN_STACK_SIZE
	.align		4
.L_3:
        /*000c*/ 	.byte	0x04, 0x12
        /*000e*/ 	.short	(.L_5 - .L_4)
	.align		4
.L_4:
        /*0010*/ 	.word	index@(triton_poi_fused__native_batch_norm_legit_no_training__prelu_kernel_23)
        /*0014*/ 	.word	0x00000000


	//----- nvinfo : EIATTR_FRAME_SIZE
	.align		4
.L_5:
        /*0018*/ 	.byte	0x04, 0x11
        /*001a*/ 	.short	(.L_7 - .L_6)
	.align		4
.L_6:
        /*001c*/ 	.word	index@(triton_poi_fused__native_batch_norm_legit_no_training__prelu_kernel_23)
        /*0020*/ 	.word	0x00000000


	//----- nvinfo : EIATTR_MIN_STACK_SIZE
	.align		4
.L_7:
        /*0024*/ 	.byte	0x04, 0x12
        /*0026*/ 	.short	(.L_9 - .L_8)
	.align		4
.L_8:
        /*0028*/ 	.word	index@(triton_poi_fused__native_batch_norm_legit_no_training__prelu_kernel_23)
        /*002c*/ 	.word	0x00000000
.L_9:


//--------------------- .nv.info.triton_poi_fused__native_batch_norm_legit_no_training__prelu_kernel_23 --------------------------
	.section	.nv.info.triton_poi_fused__native_batch_norm_legit_no_training__prelu_kernel_23,"",@"SHT_CUDA_INFO"
	.sectionflags	@""
	.align	4


	//----- nvinfo : EIATTR_CUDA_API_VERSION
	.align		4
        /*0000*/ 	.byte	0x04, 0x37
        /*0002*/ 	.short	(.L_11 - .L_10)
.L_10:
        /*0004*/ 	.word	0x0000007c


	//----- nvinfo : EIATTR_KPARAM_INFO
	.align		4
.L_11:
        /*0008*/ 	.byte	0x04, 0x17
        /*000a*/ 	.short	(.L_13 - .L_12)
.L_12:
        /*000c*/ 	.word	0x00000000
        /*0010*/ 	.short	0x0007
        /*0012*/ 	.short	0x0038
        /*0014*/ 	.byte	0x00, 0xf0, 0x11, 0x00


	//----- nvinfo : EIATTR_KPARAM_INFO
	.align		4
.L_13:
        /*0018*/ 	.byte	0x04, 0x17
        /*001a*/ 	.short	(.L_15 - .L_14)
.L_14:
        /*001c*/ 	.word	0x00000000
        /*0020*/ 	.short	0x0006
        /*0022*/ 	.short	0x0030
        /*0024*/ 	.byte	0x00, 0xf4, 0x21, 0x00


	//----- nvinfo : EIATTR_KPARAM_INFO
	.align		4
.L_15:
        /*0028*/ 	.byte	0x04, 0x17
        /*002a*/ 	.short	(.L_17 - .L_16)
.L_16:
        /*002c*/ 	.word	0x00000000
        /*0030*/ 	.short	0x0005
        /*0032*/ 	.short	0x0028
        /*0034*/ 	.byte	0x00, 0xf4, 0x21, 0x00


	//----- nvinfo : EIATTR_KPARAM_INFO
	.align		4
.L_17:
        /*0038*/ 	.byte	0x04, 0x17
        /*003a*/ 	.short	(.L_19 - .L_18)
.L_18:
        /*003c*/ 	.word	0x00000000
        /*0040*/ 	.short	0x0004
        /*0042*/ 	.short	0x0020
        /*0044*/ 	.byte	0x00, 0xf4, 0x21, 0x00


	//----- nvinfo : EIATTR_KPARAM_INFO
	.align		4
.L_19:
        /*0048*/ 	.byte	0x04, 0x17
        /*004a*/ 	.short	(.L_21 - .L_20)
.L_20:
        /*004c*/ 	.word	0x00000000
        /*0050*/ 	.short	0x0003
        /*0052*/ 	.short	0x0018
        /*0054*/ 	.byte	0x00, 0xf4, 0x21, 0x00


	//----- nvinfo : EIATTR_KPARAM_INFO
	.align		4
.L_21:
        /*0058*/ 	.byte	0x04, 0x17
        /*005a*/ 	.short	(.L_23 - .L_22)
.L_22:
        /*005c*/ 	.word	0x00000000
        /*0060*/ 	.short	0x0002
        /*0062*/ 	.short	0x0010
        /*0064*/ 	.byte	0x00, 0xf4, 0x21, 0x00


	//----- nvinfo : EIATTR_KPARAM_INFO
	.align		4
.L_23:
        /*0068*/ 	.byte	0x04, 0x17
        /*006a*/ 	.short	(.L_25 - .L_24)
.L_24:
        /*006c*/ 	.word	0x00000000
        /*0070*/ 	.short	0x0001
        /*0072*/ 	.short	0x0008
        /*0074*/ 	.byte	0x00, 0xf4, 0x21, 0x00


	//----- nvinfo : EIATTR_KPARAM_INFO
	.align		4
.L_25:
        /*0078*/ 	.byte	0x04, 0x17
        /*007a*/ 	.short	(.L_27 - .L_26)
.L_26:
        /*007c*/ 	.word	0x00000000
        /*0080*/ 	.short	0x0000
        /*0082*/ 	.short	0x0000
        /*0084*/ 	.byte	0x00, 0xf4, 0x21, 0x00


	//----- nvinfo : EIATTR_SPARSE_MMA_MASK
	.align		4
.L_27:
        /*0088*/ 	.byte	0x03, 0x50
        /*008a*/ 	.short	0x0000


	//----- nvinfo : EIATTR_MAXREG_COUNT
	.align		4
        /*008c*/ 	.byte	0x03, 0x1b
        /*008e*/ 	.short	0x00ff


	//----- nvinfo : EIATTR_EXIT_INSTR_OFFSETS
	.align		4
        /*0090*/ 	.byte	0x04, 0x1c
        /*0092*/ 	.short	(.L_29 - .L_28)


	//   ....[0]....
.L_28:
        /*0094*/ 	.word	0x00000360


	//   ....[1]....
        /*0098*/ 	.word	0x00000380


	//----- nvinfo : EIATTR_REQNTID
	.align		4
.L_29:
        /*009c*/ 	.byte	0x04, 0x10
        /*009e*/ 	.short	(.L_31 - .L_30)
.L_30:
        /*00a0*/ 	.word	0x00000080
        /*00a4*/ 	.word	0x00000001
        /*00a8*/ 	.word	0x00000001


	//----- nvinfo : EIATTR_CBANK_PARAM_SIZE
	.align		4
.L_31:
        /*00ac*/ 	.byte	0x03, 0x19
        /*00ae*/ 	.short	0x003c


	//----- nvinfo : EIATTR_PARAM_CBANK
	.align		4
        /*00b0*/ 	.byte	0x04, 0x0a
        /*00b2*/ 	.short	(.L_33 - .L_32)
	.align		4
.L_32:
        /*00b4*/ 	.word	index@(.nv.constant0.triton_poi_fused__native_batch_norm_legit_no_training__prelu_kernel_23)
        /*00b8*/ 	.short	0x0210
        /*00ba*/ 	.short	0x003c


	//----- nvinfo : EIATTR_SW_WAR
	.align		4
.L_33:
        /*00bc*/ 	.byte	0x04, 0x36
        /*00be*/ 	.short	(.L_35 - .L_34)
.L_34:
        /*00c0*/ 	.word	0x00000008
.L_35:


//--------------------- .nv.callgraph             --------------------------
	.section	.nv.callgraph,"",@"SHT_CUDA_CALLGRAPH"
	.align	4
	.sectionentsize	8
	.align		4
        /*0000*/ 	.word	0x00000000
	.align		4
        /*0004*/ 	.word	0xffffffff
	.align		4
        /*0008*/ 	.word	0x00000000
	.align		4
        /*000c*/ 	.word	0xfffffffe
	.align		4
        /*0010*/ 	.word	0x00000000
	.align		4
        /*0014*/ 	.word	0xfffffffd
	.align		4
        /*0018*/ 	.word	0x00000000
	.align		4
        /*001c*/ 	.word	0xfffffffc


//--------------------- .nv.constant4             --------------------------
	.section	.nv.constant4,"a",@progbits
	.align	8
	.align		8
.nv.constant4:
        /*0000*/ 	.dword	_$_str
	.align		8
        /*0008*/ 	.dword	_$_str_$_2


//--------------------- .text.triton_poi_fused__native_batch_norm_legit_no_training__prelu_kernel_23 --------------------------
	.section	.text.triton_poi_fused__native_batch_norm_legit_no_training__prelu_kernel_23,"ax",@progbits
	.align	128
        .global         triton_poi_fused__native_batch_norm_legit_no_training__prelu_kernel_23
        .type           triton_poi_fused__native_batch_norm_legit_no_training__prelu_kernel_23,@function
        .size           triton_poi_fused__native_batch_norm_legit_no_training__prelu_kernel_23,(.L_x_1 - triton_poi_fused__native_batch_norm_legit_no_training__prelu_kernel_23)
        .other          triton_poi_fused__native_batch_norm_legit_no_training__prelu_kernel_23,@"STO_CUDA_ENTRY STV_DEFAULT"
triton_poi_fused__native_batch_norm_legit_no_training__prelu_kernel_23:
.text.triton_poi_fused__native_batch_norm_legit_no_training__prelu_kernel_23:
[----:B------:R-:W0:Y:S01]  /*0000*/  LDC R1, c[0x0][0x28] ;  /* 0x00000a00ff017b82 */ /* 0x000e220000000800 */
[----:B------:R-:W1:Y:S07]  /*0010*/  S2R R2, SR_TID.X ;  /* 0x0000000000027919 */ /* 0x000e6e0000002100 */
[----:B------:R-:W2:Y:S01]  /*0020*/  LDC.64 R8, c[0x0][0x228] ;  /* 0x00008a00ff087b82 */ /* 0x000ea20000000a00 */
[----:B------:R-:W-:Y:S01]  /*0030*/  ULDC.64 UR4, c[0x0][0x208] ;  /* 0x0000820000047ab9 */ /* 0x000fe20000000a00 */
[----:B------:R-:W3:Y:S06]  /*0040*/  S2R R3, SR_CTAID.X ;  /* 0x0000000000037919 */ /* 0x000eec0000002500 */
[----:B------:R-:W4:Y:S08]  /*0050*/  LDC.64 R10, c[0x0][0x218] ;  /* 0x00008600ff0a7b82 */ /* 0x000f300000000a00 */
[----:B------:R-:W5:Y:S08]  /*0060*/  LDC.64 R12, c[0x0][0x220] ;  /* 0x00008800ff0c7b82 */ /* 0x000f700000000a00 */
[----:B------:R-:W4:Y:S01]  /*0070*/  LDC.64 R14, c[0x0][0x230] ;  /* 0x00008c00ff0e7b82 */ /* 0x000f220000000a00 */
[----:B-1----:R-:W-:-:S07]  /*0080*/  LOP3.LUT R2, R2, 0x7f, RZ, 0xc0, !PT ;  /* 0x0000007f02027812 */ /* 0x002fce00078ec0ff */
[----:B------:R-:W1:Y:S01]  /*0090*/  LDC.64 R4, c[0x0][0x238] ;  /* 0x00008e00ff047b82 */ /* 0x000e620000000a00 */
[----:B---3--:R-:W-:Y:S02]  /*00a0*/  SHF.R.S32.HI R0, RZ, 0x18, R3 ;  /* 0x00000018ff007819 */ /* 0x008fe40000011403 */
[----:B------:R-:W-:Y:S02]  /*00b0*/  LEA R2, R3, R2, 0x7 ;  /* 0x0000000203027211 */ /* 0x000fe400078e38ff */
[----:B------:R-:W-:Y:S02]  /*00c0*/  SGXT R3, R0, 0x1 ;  /* 0x000000010003781a */ /* 0x000fe40000000200 */
[----:B------:R-:W-:Y:S02]  /*00d0*/  CS2R R6, SRZ ;  /* 0x0000000000067805 */ /* 0x000fe4000001ff00 */
[----:B------:R-:W-:Y:S01]  /*00e0*/  ISETP.GE.AND P0, PT, R2, 0xc0, PT ;  /* 0x000000c00200780c */ /* 0x000fe20003f06270 */
[----:B------:R-:W3:Y:S01]  /*00f0*/  LDC.64 R16, c[0x0][0x240] ;  /* 0x00009000ff107b82 */ /* 0x000ee20000000a00 */
[----:B------:R-:W-:-:S04]  /*0100*/  LEA.HI R3, R3, R2, RZ, 0x4 ;  /* 0x0000000203037211 */ /* 0x000fc800078f20ff */
[----:B------:R-:W-:-:S05]  /*0110*/  SHF.R.S32.HI R3, RZ, 0x4, R3 ;  /* 0x00000004ff037819 */ /* 0x000fca0000011403 */
[----:B------:R-:W-:-:S05]  /*0120*/  IMAD.HI R0, R3, 0x55555556, RZ ;  /* 0x5555555603007827 */ /* 0x000fca00078e02ff */
[----:B------:R-:W-:-:S05]  /*0130*/  LEA.HI R0, R0, R0, RZ, 0x1 ;  /* 0x0000000000007211 */ /* 0x000fca00078f08ff */
[----:B------:R-:W-:Y:S01]  /*0140*/  IMAD R19, R0, -0x3, R3 ;  /* 0xfffffffd00137824 */ /* 0x000fe200078e0203 */
[----:B------:R-:W-:-:S03]  /*0150*/  HFMA2.MMA R0, -RZ, RZ, 0, 0 ;  /* 0x00000000ff007435 */ /* 0x000fc600000001ff */
[----:B--2---:R-:W-:-:S07]  /*0160*/  IMAD.WIDE R8, R19, 0x4, R8 ;  /* 0x0000000413087825 */ /* 0x004fce00078e0208 */
[----:B------:R2:W3:Y:S01]  /*0170*/  @!P0 LDG.E.EL R0, desc[UR4][R8.64] ;  /* 0x0000000408008981 */ /* 0x0004e2000c2e1900 */
[----:B------:R-:W-:Y:S01]  /*0180*/  MOV R3, RZ ;  /* 0x000000ff00037202 */ /* 0x000fe20000000f00 */
[----:B----4-:R-:W-:-:S04]  /*0190*/  IMAD.WIDE R10, R2, 0x4, R10 ;  /* 0x00000004020a7825 */ /* 0x010fc800078e020a */
[C---:B-----5:R-:W-:Y:S01]  /*01a0*/  IMAD.WIDE R12, R19.reuse, 0x4, R12 ;  /* 0x00000004130c7825 */ /* 0x060fe200078e020c */
[----:B------:R-:W4:Y:S04]  /*01b0*/  @!P0 LDG.E R3, desc[UR4][R10.64] ;  /* 0x000000040a038981 */ /* 0x000f28000c1e1900 */
[----:B------:R-:W4:Y:S01]  /*01c0*/  @!P0 LDG.E.EL R6, desc[UR4][R12.64] ;  /* 0x000000040c068981 */ /* 0x000f22000c2e1900 */
[----:B--2---:R-:W-:Y:S01]  /*01d0*/  CS2R R8, SRZ ;  /* 0x0000000000087805 */ /* 0x004fe2000001ff00 */
[----:B0-----:R-:W-:-:S04]  /*01e0*/  IMAD.WIDE R14, R19, 0x4, R14 ;  /* 0x00000004130e7825 */ /* 0x001fc800078e020e */
[C---:B-1----:R-:W-:Y:S01]  /*01f0*/  IMAD.WIDE R4, R19.reuse, 0x4, R4 ;  /* 0x0000000413047825 */ /* 0x042fe200078e0204 */
[----:B------:R-:W2:Y:S04]  /*0200*/  @!P0 LDG.E.EL R8, desc[UR4][R14.64] ;  /* 0x000000040e088981 */ /* 0x000ea8000c2e1900 */
[----:B------:R0:W2:Y:S01]  /*0210*/  @!P0 LDG.E.EL R7, desc[UR4][R4.64] ;  /* 0x0000000404078981 */ /* 0x0000a2000c2e1900 */
[----:B---3--:R-:W-:-:S05]  /*0220*/  IMAD.WIDE R16, R19, 0x4, R16 ;  /* 0x0000000413107825 */ /* 0x008fca00078e0210 */
[----:B------:R-:W3:Y:S01]  /*0230*/  @!P0 LDG.E.EL R9, desc[UR4][R16.64] ;  /* 0x0000000410098981 */ /* 0x000ee2000c2e1900 */
[----:B0-----:R-:W-:Y:S01]  /*0240*/  HFMA2.MMA R5, -RZ, RZ, 1.625, 0 ;  /* 0x3e800000ff057435 */ /* 0x001fe200000001ff */
[----:B------:R-:W-:-:S04]  /*0250*/  FADD R0, R0, 9.9999997473787516356e-06 ;  /* 0x3727c5ac00007421 */ /* 0x000fc80000000000 */
[----:B------:R-:W0:Y:S01]  /*0260*/  MUFU.SQRT R10, R0 ;  /* 0x00000000000a7308 */ /* 0x000e220000002000 */
[----:B----4-:R-:W-:Y:S01]  /*0270*/  FADD R3, -R6, R3 ;  /* 0x0000000306037221 */ /* 0x010fe20000000100 */
[C---:B0-----:R-:W-:Y:S02]  /*0280*/  FSETP.GT.AND P1, PT, R10.reuse, 8.50705917302346158658e+37, PT ;  /* 0x7e8000000a00780b */ /* 0x041fe40003f24000 */
[----:B------:R-:W-:Y:S02]  /*0290*/  FSETP.GEU.AND P2, PT, R10, 1.175494350822287508e-38, PT ;  /* 0x008000000a00780b */ /* 0x000fe40003f4e000 */
[----:B------:R-:W-:-:S09]  /*02a0*/  FSEL R5, R5, 1, P1 ;  /* 0x3f80000005057808 */ /* 0x000fd20000800000 */
[----:B------:R-:W-:Y:S02]  /*02b0*/  @P1 FMUL R10, R10, 0.25 ;  /* 0x3e8000000a0a1820 */ /* 0x000fe40000400000 */
[----:B------:R-:W-:Y:S02]  /*02c0*/  @!P2 FMUL R5, R5, 16777216 ;  /* 0x4b8000000505a820 */ /* 0x000fe40000400000 */
[----:B------:R-:W-:-:S06]  /*02d0*/  @!P2 FMUL R10, R10, 16777216 ;  /* 0x4b8000000a0aa820 */ /* 0x000fcc0000400000 */
[----:B------:R-:W0:Y:S02]  /*02e0*/  MUFU.RCP R10, R10 ;  /* 0x0000000a000a7308 */ /* 0x000e240000001000 */
[----:B0-----:R-:W-:Y:S02]  /*02f0*/  FMUL R6, R10, R5 ;  /* 0x000000050a067220 */ /* 0x001fe40000400000 */
[----:B------:R-:W0:Y:S02]  /*0300*/  LDC.64 R4, c[0x0][0x210] ;  /* 0x00008400ff047b82 */ /* 0x000e240000000a00 */
[----:B------:R-:W-:-:S04]  /*0310*/  FMUL R6, R3, R6 ;  /* 0x0000000603067220 */ /* 0x000fc80000400000 */
[----:B--2---:R-:W-:-:S05]  /*0320*/  FFMA R6, R6, R8, R7 ;  /* 0x0000000806067223 */ /* 0x004fca0000000007 */
[----:B------:R-:W-:Y:S01]  /*0330*/  FSETP.GT.AND P1, PT, R6, RZ, PT ;  /* 0x000000ff0600720b */ /* 0x000fe20003f24000 */
[----:B0-----:R-:W-:-:S12]  /*0340*/  IMAD.WIDE R2, R2, 0x4, R4 ;  /* 0x0000000402027825 */ /* 0x001fd800078e0204 */
[----:B---3--:R-:W-:Y:S01]  /*0350*/  @!P1 FMUL R6, R6, R9 ;  /* 0x0000000906069220 */ /* 0x008fe20000400000 */
[----:B------:R-:W-:Y:S06]  /*0360*/  @P0 EXIT ;  /* 0x000000000000094d */ /* 0x000fec0003800000 */
[----:B------:R-:W-:Y:S01]  /*0370*/  STG.E desc[UR4][R2.64], R6 ;  /* 0x0000000602007986 */ /* 0x000fe2000c101904 */
[----:B------:R-:W-:Y:S05]  /*0380*/  EXIT ;  /* 0x000000000000794d */ /* 0x000fea0003800000 */
.L_x_0:
[----:B------:R-:W-:-:S00]  /*0390*/  BRA `(.L_x_0) ;  /* 0xfffffffc00fc7947 */ /* 0x000fc0000383ffff */
[----:B------:R-:W-:-:S00]  /*03a0*/  NOP ;  /* 0x0000000000007918 */ /* 0x000fc00000000000 */
        /* <DEDUP_REMOVED lines=13> */
.L_x_1:


//--------------------- .nv.global.init           --------------------------
	.section	.nv.global.init,"aw",@progbits
.nv.global.init:
	.type		_$_str,@object
	.size		_$_str,(_$_str_$_2 - _$_str)
_$_str:
        /*0000*/ 	.byte	0x5f, 0x5f, 0x43, 0x55, 0x44, 0x41, 0x5f, 0x46, 0x54, 0x5a, 0x00
	.type		_$_str_$_2,@object
	.size		_$_str_$_2,(.L_1 - _$_str_$_2)
_$_str_$_2:
        /*000b*/ 	.byte	0x5f, 0x5f, 0x43, 0x55, 0x44, 0x41, 0x5f, 0x50, 0x52, 0x45, 0x43, 0x5f, 0x53, 0x51, 0x52, 0x54
        /*001b*/ 	.byte	0x00
.L_1:


//--------------------- .nv.constant0.triton_poi_fused__native_batch_norm_legit_no_training__prelu_kernel_23 --------------------------
	.section	.nv.constant0.triton_poi_fused__native_batch_norm_legit_no_training__prelu_kernel_23,"a",@progbits
	.sectionflags	@""
	.align	4
.nv.constant0.triton_poi_fused__native_batch_norm_legit_no_training__prelu_kernel_23:
	.zero		588
